//
// Generated by NVIDIA NVVM Compiler
//
// Compiler Build ID: CL-36424714
// Cuda compilation tools, release 13.0, V13.0.88
// Based on NVVM 20.0.0
//

.version 9.0
.target sm_100
.address_size 64

	// .globl	_Z10tlmScatter8dev_dataiid

.visible .entry _Z10tlmScatter8dev_dataiid(
	.param .align 8 .b8 _Z10tlmScatter8dev_dataiid_param_0[64],
	.param .u32 _Z10tlmScatter8dev_dataiid_param_1,
	.param .u32 _Z10tlmScatter8dev_dataiid_param_2,
	.param .f64 _Z10tlmScatter8dev_dataiid_param_3
)
{
	.reg .pred 	%p<3>;
	.reg .b32 	%r<18>;
	.reg .b64 	%rd<58>;
	.reg .b64 	%fd<36>;

	ld.param.u64 	%rd12, [_Z10tlmScatter8dev_dataiid_param_0+48];
	ld.param.u64 	%rd10, [_Z10tlmScatter8dev_dataiid_param_0+32];
	ld.param.u64 	%rd9, [_Z10tlmScatter8dev_dataiid_param_0+24];
	ld.param.u64 	%rd8, [_Z10tlmScatter8dev_dataiid_param_0+16];
	ld.param.u64 	%rd7, [_Z10tlmScatter8dev_dataiid_param_0+8];
	ld.param.u64 	%rd6, [_Z10tlmScatter8dev_dataiid_param_0];
	ld.param.u32 	%r2, [_Z10tlmScatter8dev_dataiid_param_1];
	ld.param.f64 	%fd1, [_Z10tlmScatter8dev_dataiid_param_3];
	cvta.to.global.u64 	%rd1, %rd6;
	cvta.to.global.u64 	%rd2, %rd7;
	cvta.to.global.u64 	%rd3, %rd8;
	cvta.to.global.u64 	%rd4, %rd9;
	mov.u32 	%r3, %ctaid.x;
	mov.u32 	%r4, %ntid.x;
	mov.u32 	%r5, %tid.x;
	mad.lo.s32 	%r1, %r3, %r4, %r5;
	setp.ne.s32 	%p1, %r1, 0;
	@%p1 bra 	$L__BB0_2;
	cvta.to.global.u64 	%rd14, %rd12;
	ld.global.u32 	%r6, [%rd14];
	mul.wide.s32 	%rd15, %r6, 8;
	add.s64 	%rd16, %rd1, %rd15;
	ld.global.u64 	%rd17, [%rd16];
	cvta.to.global.u64 	%rd18, %rd17;
	ld.global.u32 	%r7, [%rd14+4];
	mul.wide.s32 	%rd19, %r7, 8;
	add.s64 	%rd20, %rd18, %rd19;
	ld.global.f64 	%fd2, [%rd20];
	add.f64 	%fd3, %fd1, %fd2;
	st.global.f64 	[%rd20], %fd3;
	ld.global.u32 	%r8, [%rd14];
	mul.wide.s32 	%rd21, %r8, 8;
	add.s64 	%rd22, %rd2, %rd21;
	ld.global.u64 	%rd23, [%rd22];
	cvta.to.global.u64 	%rd24, %rd23;
	ld.global.u32 	%r9, [%rd14+4];
	mul.wide.s32 	%rd25, %r9, 8;
	add.s64 	%rd26, %rd24, %rd25;
	ld.global.f64 	%fd4, [%rd26];
	sub.f64 	%fd5, %fd4, %fd1;
	st.global.f64 	[%rd26], %fd5;
	ld.global.u32 	%r10, [%rd14];
	mul.wide.s32 	%rd27, %r10, 8;
	add.s64 	%rd28, %rd3, %rd27;
	ld.global.u64 	%rd29, [%rd28];
	cvta.to.global.u64 	%rd30, %rd29;
	ld.global.u32 	%r11, [%rd14+4];
	mul.wide.s32 	%rd31, %r11, 8;
	add.s64 	%rd32, %rd30, %rd31;
	ld.global.f64 	%fd6, [%rd32];
	sub.f64 	%fd7, %fd6, %fd1;
	st.global.f64 	[%rd32], %fd7;
	ld.global.u32 	%r12, [%rd14];
	mul.wide.s32 	%rd33, %r12, 8;
	add.s64 	%rd34, %rd4, %rd33;
	ld.global.u64 	%rd35, [%rd34];
	cvta.to.global.u64 	%rd36, %rd35;
	ld.global.u32 	%r13, [%rd14+4];
	mul.wide.s32 	%rd37, %r13, 8;
	add.s64 	%rd38, %rd36, %rd37;
	ld.global.f64 	%fd8, [%rd38];
	add.f64 	%fd9, %fd1, %fd8;
	st.global.f64 	[%rd38], %fd9;
$L__BB0_2:
	setp.ge.u32 	%p2, %r1, %r2;
	@%p2 bra 	$L__BB0_4;
	cvta.to.global.u64 	%rd39, %rd10;
	mul.wide.u32 	%rd40, %r1, 8;
	add.s64 	%rd41, %rd1, %rd40;
	ld.global.u64 	%rd42, [%rd41];
	cvta.to.global.u64 	%rd43, %rd42;
	mov.u32 	%r14, %tid.y;
	mov.u32 	%r15, %ntid.y;
	mov.u32 	%r16, %ctaid.y;
	mad.lo.s32 	%r17, %r16, %r15, %r14;
	mul.wide.u32 	%rd44, %r17, 8;
	add.s64 	%rd45, %rd43, %rd44;
	ld.global.f64 	%fd10, [%rd45];
	add.f64 	%fd11, %fd10, %fd10;
	ld.global.f64 	%fd12, [%rd39];
	ld.global.f64 	%fd13, [%rd39+8];
	mul.f64 	%fd14, %fd12, %fd13;
	sub.f64 	%fd15, %fd11, %fd14;
	sub.f64 	%fd16, %fd15, %fd10;
	st.global.f64 	[%rd45], %fd16;
	add.s64 	%rd46, %rd2, %rd40;
	ld.global.u64 	%rd47, [%rd46];
	cvta.to.global.u64 	%rd48, %rd47;
	add.s64 	%rd49, %rd48, %rd44;
	ld.global.f64 	%fd17, [%rd49];
	ld.global.f64 	%fd18, [%rd39];
	ld.global.f64 	%fd19, [%rd39+8];
	mul.f64 	%fd20, %fd18, %fd19;
	fma.rn.f64 	%fd21, %fd17, 0d4000000000000000, %fd20;
	sub.f64 	%fd22, %fd21, %fd17;
	st.global.f64 	[%rd49], %fd22;
	add.s64 	%rd50, %rd3, %rd40;
	ld.global.u64 	%rd51, [%rd50];
	cvta.to.global.u64 	%rd52, %rd51;
	add.s64 	%rd53, %rd52, %rd44;
	ld.global.f64 	%fd23, [%rd53];
	ld.global.f64 	%fd24, [%rd39];
	ld.global.f64 	%fd25, [%rd39+8];
	mul.f64 	%fd26, %fd24, %fd25;
	fma.rn.f64 	%fd27, %fd23, 0d4000000000000000, %fd26;
	sub.f64 	%fd28, %fd27, %fd23;
	st.global.f64 	[%rd53], %fd28;
	add.s64 	%rd54, %rd4, %rd40;
	ld.global.u64 	%rd55, [%rd54];
	cvta.to.global.u64 	%rd56, %rd55;
	add.s64 	%rd57, %rd56, %rd44;
	ld.global.f64 	%fd29, [%rd57];
	add.f64 	%fd30, %fd29, %fd29;
	ld.global.f64 	%fd31, [%rd39];
	ld.global.f64 	%fd32, [%rd39+8];
	mul.f64 	%fd33, %fd31, %fd32;
	sub.f64 	%fd34, %fd30, %fd33;
	sub.f64 	%fd35, %fd34, %fd29;
	st.global.f64 	[%rd57], %fd35;
$L__BB0_4:
	ret;

}
	// .globl	_Z10tlmConnect8dev_dataii
.visible .entry _Z10tlmConnect8dev_dataii(
	.param .align 8 .b8 _Z10tlmConnect8dev_dataii_param_0[64],
	.param .u32 _Z10tlmConnect8dev_dataii_param_1,
	.param .u32 _Z10tlmConnect8dev_dataii_param_2
)
{
	.reg .pred 	%p<10>;
	.reg .b32 	%r<14>;
	.reg .b64 	%rd<49>;
	.reg .b64 	%fd<17>;

	ld.param.u64 	%rd6, [_Z10tlmConnect8dev_dataii_param_0+32];
	ld.param.u64 	%rd7, [_Z10tlmConnect8dev_dataii_param_0+24];
	ld.param.u64 	%rd8, [_Z10tlmConnect8dev_dataii_param_0+16];
	ld.param.u64 	%rd9, [_Z10tlmConnect8dev_dataii_param_0+8];
	ld.param.u64 	%rd10, [_Z10tlmConnect8dev_dataii_param_0];
	ld.param.u32 	%r4, [_Z10tlmConnect8dev_dataii_param_1];
	cvta.to.global.u64 	%rd1, %rd10;
	cvta.to.global.u64 	%rd2, %rd9;
	cvta.to.global.u64 	%rd3, %rd8;
	cvta.to.global.u64 	%rd4, %rd7;
	cvta.to.global.u64 	%rd5, %rd6;
	mov.u32 	%r5, %ctaid.x;
	mov.u32 	%r6, %ntid.x;
	mov.u32 	%r7, %tid.x;
	mad.lo.s32 	%r1, %r5, %r6, %r7;
	mov.u32 	%r8, %ctaid.y;
	mov.u32 	%r9, %ntid.y;
	mov.u32 	%r10, %tid.y;
	mad.lo.s32 	%r11, %r8, %r9, %r10;
	setp.eq.s32 	%p1, %r1, 0;
	setp.eq.s32 	%p2, %r11, 0;
	or.pred  	%p3, %p1, %p2;
	setp.ge.u32 	%p4, %r1, %r4;
	or.pred  	%p5, %p3, %p4;
	setp.ge.u32 	%p6, %r11, %r4;
	or.pred  	%p7, %p5, %p6;
	@%p7 bra 	$L__BB1_2;
	mul.wide.u32 	%rd23, %r1, 8;
	add.s64 	%rd24, %rd2, %rd23;
	ld.global.u64 	%rd25, [%rd24];
	cvta.to.global.u64 	%rd26, %rd25;
	mul.wide.u32 	%rd27, %r11, 8;
	add.s64 	%rd28, %rd26, %rd27;
	ld.global.f64 	%fd13, [%rd28];
	add.s32 	%r12, %r1, -1;
	mul.wide.u32 	%rd29, %r12, 8;
	add.s64 	%rd30, %rd4, %rd29;
	ld.global.u64 	%rd31, [%rd30];
	cvta.to.global.u64 	%rd32, %rd31;
	add.s64 	%rd33, %rd32, %rd27;
	ld.global.f64 	%fd14, [%rd33];
	st.global.f64 	[%rd28], %fd14;
	ld.global.u64 	%rd34, [%rd30];
	cvta.to.global.u64 	%rd35, %rd34;
	add.s64 	%rd36, %rd35, %rd27;
	st.global.f64 	[%rd36], %fd13;
	add.s64 	%rd37, %rd1, %rd23;
	ld.global.u64 	%rd38, [%rd37];
	cvta.to.global.u64 	%rd39, %rd38;
	add.s64 	%rd40, %rd39, %rd27;
	ld.global.f64 	%fd15, [%rd40];
	add.s64 	%rd41, %rd3, %rd23;
	ld.global.u64 	%rd42, [%rd41];
	cvta.to.global.u64 	%rd43, %rd42;
	add.s32 	%r13, %r11, -1;
	mul.wide.u32 	%rd44, %r13, 8;
	add.s64 	%rd45, %rd43, %rd44;
	ld.global.f64 	%fd16, [%rd45];
	st.global.f64 	[%rd40], %fd16;
	ld.global.u64 	%rd46, [%rd41];
	cvta.to.global.u64 	%rd47, %rd46;
	add.s64 	%rd48, %rd47, %rd44;
	st.global.f64 	[%rd48], %fd15;
	bra.uni 	$L__BB1_6;
$L__BB1_2:
	setp.ne.s32 	%p8, %r1, 0;
	@%p8 bra 	$L__BB1_4;
	ld.global.f64 	%fd1, [%rd5+40];
	ld.global.u64 	%rd11, [%rd3];
	cvta.to.global.u64 	%rd12, %rd11;
	mul.wide.s32 	%rd13, %r4, 8;
	add.s64 	%rd14, %rd12, %rd13;
	ld.global.f64 	%fd2, [%rd14+-8];
	mul.f64 	%fd3, %fd1, %fd2;
	st.global.f64 	[%rd14+-8], %fd3;
	ld.global.f64 	%fd4, [%rd5+32];
	ld.global.u64 	%rd15, [%rd1];
	cvta.to.global.u64 	%rd16, %rd15;
	ld.global.f64 	%fd5, [%rd16];
	mul.f64 	%fd6, %fd4, %fd5;
	st.global.f64 	[%rd16], %fd6;
$L__BB1_4:
	setp.ne.s32 	%p9, %r11, 0;
	@%p9 bra 	$L__BB1_6;
	ld.global.f64 	%fd7, [%rd5+24];
	mul.wide.s32 	%rd17, %r4, 8;
	add.s64 	%rd18, %rd4, %rd17;
	ld.global.u64 	%rd19, [%rd18+-8];
	cvta.to.global.u64 	%rd20, %rd19;
	ld.global.f64 	%fd8, [%rd20];
	mul.f64 	%fd9, %fd7, %fd8;
	st.global.f64 	[%rd20], %fd9;
	ld.global.f64 	%fd10, [%rd5+16];
	ld.global.u64 	%rd21, [%rd2];
	cvta.to.global.u64 	%rd22, %rd21;
	ld.global.f64 	%fd11, [%rd22];
	mul.f64 	%fd12, %fd10, %fd11;
	st.global.f64 	[%rd22], %fd12;
$L__BB1_6:
	ret;

}
	// .globl	_Z12evalutateOut8dev_datai
.visible .entry _Z12evalutateOut8dev_datai(
	.param .align 8 .b8 _Z12evalutateOut8dev_datai_param_0[64],
	.param .u32 _Z12evalutateOut8dev_datai_param_1
)
{
	.reg .b32 	%r<4>;
	.reg .b64 	%rd<21>;
	.reg .b64 	%fd<4>;

	ld.param.u64 	%rd1, [_Z12evalutateOut8dev_datai_param_0+56];
	ld.param.u64 	%rd2, [_Z12evalutateOut8dev_datai_param_0+40];
	ld.param.u64 	%rd3, [_Z12evalutateOut8dev_datai_param_0+24];
	ld.param.u64 	%rd4, [_Z12evalutateOut8dev_datai_param_0+8];
	ld.param.u32 	%r1, [_Z12evalutateOut8dev_datai_param_1];
	cvta.to.global.u64 	%rd5, %rd4;
	cvta.to.global.u64 	%rd6, %rd3;
	cvta.to.global.u64 	%rd7, %rd2;
	cvta.to.global.u64 	%rd8, %rd1;
	ld.global.u32 	%r2, [%rd8];
	mul.wide.s32 	%rd9, %r2, 8;
	add.s64 	%rd10, %rd5, %rd9;
	ld.global.u64 	%rd11, [%rd10];
	cvta.to.global.u64 	%rd12, %rd11;
	ld.global.u32 	%r3, [%rd8+4];
	mul.wide.s32 	%rd13, %r3, 8;
	add.s64 	%rd14, %rd12, %rd13;
	ld.global.f64 	%fd1, [%rd14];
	add.s64 	%rd15, %rd6, %rd9;
	ld.global.u64 	%rd16, [%rd15];
	cvta.to.global.u64 	%rd17, %rd16;
	add.s64 	%rd18, %rd17, %rd13;
	ld.global.f64 	%fd2, [%rd18];
	add.f64 	%fd3, %fd1, %fd2;
	mul.wide.s32 	%rd19, %r1, 8;
	add.s64 	%rd20, %rd7, %rd19;
	st.global.f64 	[%rd20], %fd3;
	ret;

}


// ===== COMPILED SASS (sm_100) =====

	.target	sm_100

	.elftype	@"ET_EXEC"


//--------------------- .note.nv.tkinfo           --------------------------
	.section	.note.nv.tkinfo,"",@"SHT_NOTE"
	.sectionflags	@"SHF_NOTE_NV_TKINFO"
	.tkinfo
        /*0018*/ 	.word	0x00000002
        /*0030*/ 	.string	""
        /*0030*/ 	.string	"ptxas"
        /*0030*/ 	.string	"Cuda compilation tools, release 13.0, V13.0.88"
        /*0030*/ 	.string	"Build cuda_13.0.r13.0/compiler.36424714_0"
        /*0030*/ 	.string	"-arch sm_100 -m 64 "



//--------------------- .note.nv.cuinfo           --------------------------
	.section	.note.nv.cuinfo,"",@"SHT_NOTE"
	.sectionflags	@"SHF_NOTE_NV_CUINFO"
        /*0018*/ 	.short	0x0002
        /*001a*/ 	.short	0x0064
        /*001c*/ 	.short	0x0082
	.zero		2


//--------------------- .nv.info                  --------------------------
	.section	.nv.info,"",@"SHT_CUDA_INFO"
	.align	4


	//----- nvinfo : EIATTR_REGCOUNT
	.align		4
        /*0000*/ 	.byte	0x04, 0x2f
        /*0002*/ 	.short	(.L_1 - .L_0)
	.align		4
.L_0:
        /*0004*/ 	.word	index@(_Z10tlmScatter8dev_dataiid)
        /*0008*/ 	.word	0x00000018


	//----- nvinfo : EIATTR_FRAME_SIZE
	.align		4
.L_1:
        /*000c*/ 	.byte	0x04, 0x11
        /*000e*/ 	.short	(.L_3 - .L_2)
	.align		4
.L_2:
        /*0010*/ 	.word	index@(_Z10tlmScatter8dev_dataiid)
        /*0014*/ 	.word	0x00000000


	//----- nvinfo : EIATTR_REGCOUNT
	.align		4
.L_3:
        /*0018*/ 	.byte	0x04, 0x2f
        /*001a*/ 	.short	(.L_5 - .L_4)
	.align		4
.L_4:
        /*001c*/ 	.word	index@(_Z10tlmConnect8dev_dataii)
        /*0020*/ 	.word	0x00000016


	//----- nvinfo : EIATTR_FRAME_SIZE
	.align		4
.L_5:
        /*0024*/ 	.byte	0x04, 0x11
        /*0026*/ 	.short	(.L_7 - .L_6)
	.align		4
.L_6:
        /*0028*/ 	.word	index@(_Z10tlmConnect8dev_dataii)
        /*002c*/ 	.word	0x00000000


	//----- nvinfo : EIATTR_REGCOUNT
	.align		4
.L_7:
        /*0030*/ 	.byte	0x04, 0x2f
        /*0032*/ 	.short	(.L_9 - .L_8)
	.align		4
.L_8:
        /*0034*/ 	.word	index@(_Z12evalutateOut8dev_datai)
        /*0038*/ 	.word	0x00000014


	//----- nvinfo : EIATTR_FRAME_SIZE
	.align		4
.L_9:
        /*003c*/ 	.byte	0x04, 0x11
        /*003e*/ 	.short	(.L_11 - .L_10)
	.align		4
.L_10:
        /*0040*/ 	.word	index@(_Z12evalutateOut8dev_datai)
        /*0044*/ 	.word	0x00000000


	//----- nvinfo : EIATTR_MIN_STACK_SIZE
	.align		4
.L_11:
        /*0048*/ 	.byte	0x04, 0x12
        /*004a*/ 	.short	(.L_13 - .L_12)
	.align		4
.L_12:
        /*004c*/ 	.word	index@(_Z12evalutateOut8dev_datai)
        /*0050*/ 	.word	0x00000000


	//----- nvinfo : EIATTR_MIN_STACK_SIZE
	.align		4
.L_13:
        /*0054*/ 	.byte	0x04, 0x12
        /*0056*/ 	.short	(.L_15 - .L_14)
	.align		4
.L_14:
        /*0058*/ 	.word	index@(_Z10tlmConnect8dev_dataii)
        /*005c*/ 	.word	0x00000000


	//----- nvinfo : EIATTR_MIN_STACK_SIZE
	.align		4
.L_15:
        /*0060*/ 	.byte	0x04, 0x12
        /*0062*/ 	.short	(.L_17 - .L_16)
	.align		4
.L_16:
        /*0064*/ 	.word	index@(_Z10tlmScatter8dev_dataiid)
        /*0068*/ 	.word	0x00000000
.L_17:


//--------------------- .nv.compat                --------------------------
	.section	.nv.compat,"",@"SHT_CUDA_COMPAT_INFO"
	.align	4
        /*0000*/ 	.byte	0x02, 0x09, 0x00, 0x00, 0x02, 0x02, 0x01, 0x00, 0x02, 0x05, 0x05, 0x00, 0x03, 0x07, 0x01, 0x01
        /*0010*/ 	.byte	0x02, 0x03, 0x00, 0x00, 0x02, 0x06, 0x01, 0x00, 0x04, 0x0b, 0x08, 0x00, 0x01, 0x00, 0x00, 0x00
        /*0020*/ 	.byte	0x00, 0x00, 0x00, 0x00


//--------------------- .nv.info._Z12evalutateOut8dev_datai --------------------------
	.section	.nv.info._Z12evalutateOut8dev_datai,"",@"SHT_CUDA_INFO"
	.sectionflags	@""
	.align	4


	//----- nvinfo : EIATTR_CUDA_API_VERSION
	.align		4
        /*0000*/ 	.byte	0x04, 0x37
        /*0002*/ 	.short	(.L_19 - .L_18)
.L_18:
        /*0004*/ 	.word	0x00000082


	//----- nvinfo : EIATTR_KPARAM_INFO
	.align		4
.L_19:
        /*0008*/ 	.byte	0x04, 0x17
        /*000a*/ 	.short	(.L_21 - .L_20)
.L_20:
        /*000c*/ 	.word	0x00000000
        /*0010*/ 	.short	0x0001
        /*0012*/ 	.short	0x0040
        /*0014*/ 	.byte	0x00, 0xf0, 0x11, 0x00


	//----- nvinfo : EIATTR_KPARAM_INFO
	.align		4
.L_21:
        /*0018*/ 	.byte	0x04, 0x17
        /*001a*/ 	.short	(.L_23 - .L_22)
.L_22:
        /*001c*/ 	.word	0x00000000
        /*0020*/ 	.short	0x0000
        /*0022*/ 	.short	0x0000
        /*0024*/ 	.byte	0x00, 0xf0, 0x01, 0x01


	//----- nvinfo : EIATTR_SPARSE_MMA_MASK
	.align		4
.L_23:
        /*0028*/ 	.byte	0x03, 0x50
        /*002a*/ 	.short	0x0000


	//----- nvinfo : EIATTR_MAXREG_COUNT
	.align		4
        /*002c*/ 	.byte	0x03, 0x1b
        /*002e*/ 	.short	0x00ff


	//----- nvinfo : EIATTR_MERCURY_ISA_VERSION
	.align		4
        /*0030*/ 	.byte	0x03, 0x5f
        /*0032*/ 	.short	0x0101


	//----- nvinfo : EIATTR_VRC_CTA_INIT_COUNT
	.align		4
        /*0034*/ 	.byte	0x02, 0x4a
	.zero		1
	.zero		1


	//----- nvinfo : EIATTR_EXIT_INSTR_OFFSETS
	.align		4
        /*0038*/ 	.byte	0x04, 0x1c
        /*003a*/ 	.short	(.L_25 - .L_24)


	//   ....[0]....
.L_24:
        /*003c*/ 	.word	0x00000140


	//----- nvinfo : EIATTR_CBANK_PARAM_SIZE
	.align		4
.L_25:
        /*0040*/ 	.byte	0x03, 0x19
        /*0042*/ 	.short	0x0044


	//----- nvinfo : EIATTR_PARAM_CBANK
	.align		4
        /*0044*/ 	.byte	0x04, 0x0a
        /*0046*/ 	.short	(.L_27 - .L_26)
	.align		4
.L_26:
        /*0048*/ 	.word	index@(.nv.constant0._Z12evalutateOut8dev_datai)
        /*004c*/ 	.short	0x0380
        /*004e*/ 	.short	0x0044


	//----- nvinfo : EIATTR_SW_WAR
	.align		4
.L_27:
        /*0050*/ 	.byte	0x04, 0x36
        /*0052*/ 	.short	(.L_29 - .L_28)
.L_28:
        /*0054*/ 	.word	0x00000008
.L_29:


//--------------------- .nv.info._Z10tlmConnect8dev_dataii --------------------------
	.section	.nv.info._Z10tlmConnect8dev_dataii,"",@"SHT_CUDA_INFO"
	.sectionflags	@""
	.align	4


	//----- nvinfo : EIATTR_CUDA_API_VERSION
	.align		4
        /*0000*/ 	.byte	0x04, 0x37
        /*0002*/ 	.short	(.L_31 - .L_30)
.L_30:
        /*0004*/ 	.word	0x00000082


	//----- nvinfo : EIATTR_KPARAM_INFO
	.align		4
.L_31:
        /*0008*/ 	.byte	0x04, 0x17
        /*000a*/ 	.short	(.L_33 - .L_32)
.L_32:
        /*000c*/ 	.word	0x00000000
        /*0010*/ 	.short	0x0002
        /*0012*/ 	.short	0x0044
        /*0014*/ 	.byte	0x00, 0xf0, 0x11, 0x00


	//----- nvinfo : EIATTR_KPARAM_INFO
	.align		4
.L_33:
        /*0018*/ 	.byte	0x04, 0x17
        /*001a*/ 	.short	(.L_35 - .L_34)
.L_34:
        /*001c*/ 	.word	0x00000000
        /*0020*/ 	.short	0x0001
        /*0022*/ 	.short	0x0040
        /*0024*/ 	.byte	0x00, 0xf0, 0x11, 0x00


	//----- nvinfo : EIATTR_KPARAM_INFO
	.align		4
.L_35:
        /*0028*/ 	.byte	0x04, 0x17
        /*002a*/ 	.short	(.L_37 - .L_36)
.L_36:
        /*002c*/ 	.word	0x00000000
        /*0030*/ 	.short	0x0000
        /*0032*/ 	.short	0x0000
        /*0034*/ 	.byte	0x00, 0xf0, 0x01, 0x01


	//----- nvinfo : EIATTR_SPARSE_MMA_MASK
	.align		4
.L_37:
        /*0038*/ 	.byte	0x03, 0x50
        /*003a*/ 	.short	0x0000


	//----- nvinfo : EIATTR_MAXREG_COUNT
	.align		4
        /*003c*/ 	.byte	0x03, 0x1b
        /*003e*/ 	.short	0x00ff


	//----- nvinfo : EIATTR_MERCURY_ISA_VERSION
	.align		4
        /*0040*/ 	.byte	0x03, 0x5f
        /*0042*/ 	.short	0x0101


	//----- nvinfo : EIATTR_VRC_CTA_INIT_COUNT
	.align		4
        /*0044*/ 	.byte	0x02, 0x4a
	.zero		1
	.zero		1


	//----- nvinfo : EIATTR_EXIT_INSTR_OFFSETS
	.align		4
        /*0048*/ 	.byte	0x04, 0x1c
        /*004a*/ 	.short	(.L_39 - .L_38)


	//   ....[0]....
.L_38:
        /*004c*/ 	.word	0x000002e0


	//   ....[1]....
        /*0050*/ 	.word	0x00000420


	//   ....[2]....
        /*0054*/ 	.word	0x00000510


	//----- nvinfo : EIATTR_CRS_STACK_SIZE
	.align		4
.L_39:
        /*0058*/ 	.byte	0x04, 0x1e
        /*005a*/ 	.short	(.L_41 - .L_40)
.L_40:
        /*005c*/ 	.word	0x00000000


	//----- nvinfo : EIATTR_CBANK_PARAM_SIZE
	.align		4
.L_41:
        /*0060*/ 	.byte	0x03, 0x19
        /*0062*/ 	.short	0x0048


	//----- nvinfo : EIATTR_PARAM_CBANK
	.align		4
        /*0064*/ 	.byte	0x04, 0x0a
        /*0066*/ 	.short	(.L_43 - .L_42)
	.align		4
.L_42:
        /*0068*/ 	.word	index@(.nv.constant0._Z10tlmConnect8dev_dataii)
        /*006c*/ 	.short	0x0380
        /*006e*/ 	.short	0x0048


	//----- nvinfo : EIATTR_SW_WAR
	.align		4
.L_43:
        /*0070*/ 	.byte	0x04, 0x36
        /*0072*/ 	.short	(.L_45 - .L_44)
.L_44:
        /*0074*/ 	.word	0x00000008
.L_45:


//--------------------- .nv.info._Z10tlmScatter8dev_dataiid --------------------------
	.section	.nv.info._Z10tlmScatter8dev_dataiid,"",@"SHT_CUDA_INFO"
	.sectionflags	@""
	.align	4


	//----- nvinfo : EIATTR_CUDA_API_VERSION
	.align		4
        /*0000*/ 	.byte	0x04, 0x37
        /*0002*/ 	.short	(.L_47 - .L_46)
.L_46:
        /*0004*/ 	.word	0x00000082


	//----- nvinfo : EIATTR_KPARAM_INFO
	.align		4
.L_47:
        /*0008*/ 	.byte	0x04, 0x17
        /*000a*/ 	.short	(.L_49 - .L_48)
.L_48:
        /*000c*/ 	.word	0x00000000
        /*0010*/ 	.short	0x0003
        /*0012*/ 	.short	0x0048
        /*0014*/ 	.byte	0x00, 0xf0, 0x21, 0x00


	//----- nvinfo : EIATTR_KPARAM_INFO
	.align		4
.L_49:
        /*0018*/ 	.byte	0x04, 0x17
        /*001a*/ 	.short	(.L_51 - .L_50)
.L_50:
        /*001c*/ 	.word	0x00000000
        /*0020*/ 	.short	0x0002
        /*0022*/ 	.short	0x0044
        /*0024*/ 	.byte	0x00, 0xf0, 0x11, 0x00


	//----- nvinfo : EIATTR_KPARAM_INFO
	.align		4
.L_51:
        /*0028*/ 	.byte	0x04, 0x17
        /*002a*/ 	.short	(.L_53 - .L_52)
.L_52:
        /*002c*/ 	.word	0x00000000
        /*0030*/ 	.short	0x0001
        /*0032*/ 	.short	0x0040
        /*0034*/ 	.byte	0x00, 0xf0, 0x11, 0x00


	//----- nvinfo : EIATTR_KPARAM_INFO
	.align		4
.L_53:
        /*0038*/ 	.byte	0x04, 0x17
        /*003a*/ 	.short	(.L_55 - .L_54)
.L_54:
        /*003c*/ 	.word	0x00000000
        /*0040*/ 	.short	0x0000
        /*0042*/ 	.short	0x0000
        /*0044*/ 	.byte	0x00, 0xf0, 0x01, 0x01


	//----- nvinfo : EIATTR_SPARSE_MMA_MASK
	.align		4
.L_55:
        /*0048*/ 	.byte	0x03, 0x50
        /*004a*/ 	.short	0x0000


	//----- nvinfo : EIATTR_MAXREG_COUNT
	.align		4
        /*004c*/ 	.byte	0x03, 0x1b
        /*004e*/ 	.short	0x00ff


	//----- nvinfo : EIATTR_MERCURY_ISA_VERSION
	.align		4
        /*0050*/ 	.byte	0x03, 0x5f
        /*0052*/ 	.short	0x0101


	//----- nvinfo : EIATTR_VRC_CTA_INIT_COUNT
	.align		4
        /*0054*/ 	.byte	0x02, 0x4a
	.zero		1
	.zero		1


	//----- nvinfo : EIATTR_EXIT_INSTR_OFFSETS
	.align		4
        /*0058*/ 	.byte	0x04, 0x1c
        /*005a*/ 	.short	(.L_57 - .L_56)


	//   ....[0]....
.L_56:
        /*005c*/ 	.word	0x00000320


	//   ....[1]....
        /*0060*/ 	.word	0x00000640


	//----- nvinfo : EIATTR_CRS_STACK_SIZE
	.align		4
.L_57:
        /*0064*/ 	.byte	0x04, 0x1e
        /*0066*/ 	.short	(.L_59 - .L_58)
.L_58:
        /*0068*/ 	.word	0x00000000


	//----- nvinfo : EIATTR_CBANK_PARAM_SIZE
	.align		4
.L_59:
        /*006c*/ 	.byte	0x03, 0x19
        /*006e*/ 	.short	0x0050


	//----- nvinfo : EIATTR_PARAM_CBANK
	.align		4
        /*0070*/ 	.byte	0x04, 0x0a
        /*0072*/ 	.short	(.L_61 - .L_60)
	.align		4
.L_60:
        /*0074*/ 	.word	index@(.nv.constant0._Z10tlmScatter8dev_dataiid)
        /*0078*/ 	.short	0x0380
        /*007a*/ 	.short	0x0050


	//----- nvinfo : EIATTR_SW_WAR
	.align		4
.L_61:
        /*007c*/ 	.byte	0x04, 0x36
        /*007e*/ 	.short	(.L_63 - .L_62)
.L_62:
        /*0080*/ 	.word	0x00000008
.L_63:


//--------------------- .nv.callgraph             --------------------------
	.section	.nv.callgraph,"",@"SHT_CUDA_CALLGRAPH"
	.align	4
	.sectionentsize	8
	.align		4
        /*0000*/ 	.word	0x00000000
	.align		4
        /*0004*/ 	.word	0xffffffff
	.align		4
        /*0008*/ 	.word	0x00000000
	.align		4
        /*000c*/ 	.word	0xfffffffe
	.align		4
        /*0010*/ 	.word	0x00000000
	.align		4
        /*0014*/ 	.word	0xfffffffd
	.align		4
        /*0018*/ 	.word	0x00000000
	.align		4
        /*001c*/ 	.word	0xfffffffc


//--------------------- .text._Z12evalutateOut8dev_datai --------------------------
	.section	.text._Z12evalutateOut8dev_datai,"ax",@progbits
	.align	128
        .global         _Z12evalutateOut8dev_datai
        .type           _Z12evalutateOut8dev_datai,@function
        .size           _Z12evalutateOut8dev_datai,(.L_x_8 - _Z12evalutateOut8dev_datai)
        .other          _Z12evalutateOut8dev_datai,@"STO_CUDA_ENTRY STV_DEFAULT"
_Z12evalutateOut8dev_datai:
.text._Z12evalutateOut8dev_datai:
[----:B------:R-:W-:Y:S08]  /*0000*/  LDC R1, c[0x0][0x37c] ;  /* 0x0000df00ff017b82 */ /* 0x000ff00000000800 */
[----:B------:R-:W0:Y:S01]  /*0010*/  LDC.64 R2, c[0x0][0x3b8] ;  /* 0x0000ee00ff027b82 */ /* 0x000e220000000a00 */
[----:B------:R-:W0:Y:S07]  /*0020*/  LDCU.64 UR4, c[0x0][0x358] ;  /* 0x00006b00ff0477ac */ /* 0x000e2e0008000a00 */
[----:B------:R-:W1:Y:S08]  /*0030*/  LDC.64 R4, c[0x0][0x388] ;  /* 0x0000e200ff047b82 */ /* 0x000e700000000a00 */
[----:B------:R-:W2:Y:S01]  /*0040*/  LDC.64 R8, c[0x0][0x398] ;  /* 0x0000e600ff087b82 */ /* 0x000ea20000000a00 */
[----:B0-----:R-:W1:Y:S07]  /*0050*/  LDG.E R7, desc[UR4][R2.64] ;  /* 0x0000000402077981 */ /* 0x001e6e000c1e1900 */
[----:B------:R-:W0:Y:S01]  /*0060*/  LDC R17, c[0x0][0x3c0] ;  /* 0x0000f000ff117b82 */ /* 0x000e220000000800 */
[----:B------:R-:W3:Y:S07]  /*0070*/  LDG.E R11, desc[UR4][R2.64+0x4] ;  /* 0x00000404020b7981 */ /* 0x000eee000c1e1900 */
[----:B------:R-:W0:Y:S01]  /*0080*/  LDC.64 R14, c[0x0][0x3a8] ;  /* 0x0000ea00ff0e7b82 */ /* 0x000e220000000a00 */
[----:B-1----:R-:W-:-:S04]  /*0090*/  IMAD.WIDE R4, R7, 0x8, R4 ;  /* 0x0000000807047825 */ /* 0x002fc800078e0204 */
[----:B--2---:R-:W-:Y:S02]  /*00a0*/  IMAD.WIDE R8, R7, 0x8, R8 ;  /* 0x0000000807087825 */ /* 0x004fe400078e0208 */
[----:B------:R-:W3:Y:S04]  /*00b0*/  LDG.E.64 R4, desc[UR4][R4.64] ;  /* 0x0000000404047981 */ /* 0x000ee8000c1e1b00 */
[----:B------:R-:W2:Y:S01]  /*00c0*/  LDG.E.64 R8, desc[UR4][R8.64] ;  /* 0x0000000408087981 */ /* 0x000ea2000c1e1b00 */
[----:B---3--:R-:W-:-:S04]  /*00d0*/  IMAD.WIDE R6, R11, 0x8, R4 ;  /* 0x000000080b067825 */ /* 0x008fc800078e0204 */
[----:B--2---:R-:W-:Y:S02]  /*00e0*/  IMAD.WIDE R10, R11, 0x8, R8 ;  /* 0x000000080b0a7825 */ /* 0x004fe400078e0208 */
[----:B------:R-:W2:Y:S04]  /*00f0*/  LDG.E.64 R6, desc[UR4][R6.64] ;  /* 0x0000000406067981 */ /* 0x000ea8000c1e1b00 */
[----:B------:R-:W2:Y:S01]  /*0100*/  LDG.E.64 R10, desc[UR4][R10.64] ;  /* 0x000000040a0a7981 */ /* 0x000ea2000c1e1b00 */
[----:B0-----:R-:W-:Y:S01]  /*0110*/  IMAD.WIDE R14, R17, 0x8, R14 ;  /* 0x00000008110e7825 */ /* 0x001fe200078e020e */
[----:B--2---:R-:W-:-:S07]  /*0120*/  DADD R12, R6, R10 ;  /* 0x00000000060c7229 */ /* 0x004fce000000000a */
[----:B------:R-:W-:Y:S01]  /*0130*/  STG.E.64 desc[UR4][R14.64], R12 ;  /* 0x0000000c0e007986 */ /* 0x000fe2000c101b04 */
[----:B------:R-:W-:Y:S05]  /*0140*/  EXIT ;  /* 0x000000000000794d */ /* 0x000fea0003800000 */
.L_x_0:
[----:B------:R-:W-:-:S00]  /*0150*/  BRA `(.L_x_0) ;  /* 0xfffffffc00fc7947 */ /* 0x000fc0000383ffff */
[----:B------:R-:W-:-:S00]  /*0160*/  NOP ;  /* 0x0000000000007918 */ /* 0x000fc00000000000 */
        /* <DEDUP_REMOVED lines=9> */
.L_x_8:


//--------------------- .text._Z10tlmConnect8dev_dataii --------------------------
	.section	.text._Z10tlmConnect8dev_dataii,"ax",@progbits
	.align	128
        .global         _Z10tlmConnect8dev_dataii
        .type           _Z10tlmConnect8dev_dataii,@function
        .size           _Z10tlmConnect8dev_dataii,(.L_x_9 - _Z10tlmConnect8dev_dataii)
        .other          _Z10tlmConnect8dev_dataii,@"STO_CUDA_ENTRY STV_DEFAULT"
_Z10tlmConnect8dev_dataii:
.text._Z10tlmConnect8dev_dataii:
[----:B------:R-:W-:Y:S01]  /*0000*/  LDC R1, c[0x0][0x37c] ;  /* 0x0000df00ff017b82 */ /* 0x000fe20000000800 */
[----:B------:R-:W0:Y:S07]  /*0010*/  S2R R7, SR_TID.Y ;  /* 0x0000000000077919 */ /* 0x000e2e0000002200 */
[----:B------:R-:W1:Y:S01]  /*0020*/  LDC R2, c[0x0][0x360] ;  /* 0x0000d800ff027b82 */ /* 0x000e620000000800 */
[----:B------:R-:W1:Y:S07]  /*0030*/  S2R R5, SR_TID.X ;  /* 0x0000000000057919 */ /* 0x000e6e0000002100 */
[----:B------:R-:W0:Y:S08]  /*0040*/  S2UR UR5, SR_CTAID.Y ;  /* 0x00000000000579c3 */ /* 0x000e300000002600 */
[----:B------:R-:W0:Y:S08]  /*0050*/  LDC R0, c[0x0][0x364] ;  /* 0x0000d900ff007b82 */ /* 0x000e300000000800 */
[----:B------:R-:W1:Y:S08]  /*0060*/  S2UR UR4, SR_CTAID.X ;  /* 0x00000000000479c3 */ /* 0x000e700000002500 */
[----:B------:R-:W2:Y:S01]  /*0070*/  LDC R3, c[0x0][0x3c0] ;  /* 0x0000f000ff037b82 */ /* 0x000ea20000000800 */
[----:B0-----:R-:W-:-:S05]  /*0080*/  IMAD R0, R0, UR5, R7 ;  /* 0x0000000500007c24 */ /* 0x001fca000f8e0207 */
[----:B------:R-:W-:Y:S01]  /*0090*/  ISETP.NE.AND P0, PT, R0, RZ, PT ;  /* 0x000000ff0000720c */ /* 0x000fe20003f05270 */
[----:B-1----:R-:W-:Y:S01]  /*00a0*/  IMAD R2, R2, UR4, R5 ;  /* 0x0000000402027c24 */ /* 0x002fe2000f8e0205 */
[----:B------:R-:W0:Y:S04]  /*00b0*/  LDCU.64 UR4, c[0x0][0x358] ;  /* 0x00006b00ff0477ac */ /* 0x000e280008000a00 */
[----:B------:R-:W-:-:S04]  /*00c0*/  ISETP.EQ.OR P0, PT, R2, RZ, !P0 ;  /* 0x000000ff0200720c */ /* 0x000fc80004702670 */
[----:B--2---:R-:W-:-:S04]  /*00d0*/  ISETP.GE.U32.OR P0, PT, R2, R3, P0 ;  /* 0x000000030200720c */ /* 0x004fc80000706470 */
[----:B------:R-:W-:-:S13]  /*00e0*/  ISETP.GE.U32.OR P0, PT, R0, R3, P0 ;  /* 0x000000030000720c */ /* 0x000fda0000706470 */
[----:B0-----:R-:W-:Y:S05]  /*00f0*/  @P0 BRA `(.L_x_1) ;  /* 0x00000000007c0947 */ /* 0x001fea0003800000 */
[----:B------:R-:W0:Y:S01]  /*0100*/  LDC.64 R10, c[0x0][0x398] ;  /* 0x0000e600ff0a7b82 */ /* 0x000e220000000a00 */
[----:B------:R-:W-:-:S07]  /*0110*/  IADD3 R3, PT, PT, R2, -0x1, RZ ;  /* 0xffffffff02037810 */ /* 0x000fce0007ffe0ff */
[----:B------:R-:W1:Y:S08]  /*0120*/  LDC.64 R4, c[0x0][0x388] ;  /* 0x0000e200ff047b82 */ /* 0x000e700000000a00 */
[----:B------:R-:W2:Y:S01]  /*0130*/  LDC.64 R16, c[0x0][0x390] ;  /* 0x0000e400ff107b82 */ /* 0x000ea20000000a00 */
[----:B0-----:R-:W-:-:S07]  /*0140*/  IMAD.WIDE.U32 R10, R3, 0x8, R10 ;  /* 0x00000008030a7825 */ /* 0x001fce00078e000a */
[----:B------:R-:W0:Y:S01]  /*0150*/  LDC.64 R18, c[0x0][0x380] ;  /* 0x0000e000ff127b82 */ /* 0x000e220000000a00 */
[----:B------:R-:W3:Y:S01]  /*0160*/  LDG.E.64 R6, desc[UR4][R10.64] ;  /* 0x000000040a067981 */ /* 0x000ee2000c1e1b00 */
[----:B-1----:R-:W-:-:S06]  /*0170*/  IMAD.WIDE.U32 R4, R2, 0x8, R4 ;  /* 0x0000000802047825 */ /* 0x002fcc00078e0004 */
[----:B------:R-:W4:Y:S01]  /*0180*/  LDG.E.64 R4, desc[UR4][R4.64] ;  /* 0x0000000404047981 */ /* 0x000f22000c1e1b00 */
[----:B---3--:R-:W-:-:S06]  /*0190*/  IMAD.WIDE.U32 R12, R0, 0x8, R6 ;  /* 0x00000008000c7825 */ /* 0x008fcc00078e0006 */
[----:B------:R-:W3:Y:S01]  /*01a0*/  LDG.E.64 R12, desc[UR4][R12.64] ;  /* 0x000000040c0c7981 */ /* 0x000ee2000c1e1b00 */
[----:B----4-:R-:W-:-:S05]  /*01b0*/  IMAD.WIDE.U32 R6, R0, 0x8, R4 ;  /* 0x0000000800067825 */ /* 0x010fca00078e0004 */
[----:B------:R-:W4:Y:S04]  /*01c0*/  LDG.E.64 R8, desc[UR4][R6.64] ;  /* 0x0000000406087981 */ /* 0x000f28000c1e1b00 */
[----:B---3--:R1:W-:Y:S04]  /*01d0*/  STG.E.64 desc[UR4][R6.64], R12 ;  /* 0x0000000c06007986 */ /* 0x0083e8000c101b04 */
[----:B------:R-:W3:Y:S01]  /*01e0*/  LDG.E.64 R14, desc[UR4][R10.64] ;  /* 0x000000040a0e7981 */ /* 0x000ee2000c1e1b00 */
[----:B--2---:R-:W-:-:S04]  /*01f0*/  IMAD.WIDE.U32 R16, R2, 0x8, R16 ;  /* 0x0000000802107825 */ /* 0x004fc800078e0010 */
[----:B---3--:R-:W-:-:S05]  /*0200*/  IMAD.WIDE.U32 R14, R0, 0x8, R14 ;  /* 0x00000008000e7825 */ /* 0x008fca00078e000e */
[----:B----4-:R2:W-:Y:S04]  /*0210*/  STG.E.64 desc[UR4][R14.64], R8 ;  /* 0x000000080e007986 */ /* 0x0105e8000c101b04 */
[----:B------:R-:W1:Y:S01]  /*0220*/  LDG.E.64 R4, desc[UR4][R16.64] ;  /* 0x0000000410047981 */ /* 0x000e62000c1e1b00 */
[----:B0-----:R-:W-:Y:S01]  /*0230*/  IMAD.WIDE.U32 R2, R2, 0x8, R18 ;  /* 0x0000000802027825 */ /* 0x001fe200078e0012 */
[----:B------:R-:W-:-:S05]  /*0240*/  IADD3 R19, PT, PT, R0, -0x1, RZ ;  /* 0xffffffff00137810 */ /* 0x000fca0007ffe0ff */
[----:B------:R-:W3:Y:S01]  /*0250*/  LDG.E.64 R2, desc[UR4][R2.64] ;  /* 0x0000000402027981 */ /* 0x000ee2000c1e1b00 */
[----:B-1----:R-:W-:-:S06]  /*0260*/  IMAD.WIDE.U32 R12, R19, 0x8, R4 ;  /* 0x00000008130c7825 */ /* 0x002fcc00078e0004 */
[----:B------:R-:W4:Y:S01]  /*0270*/  LDG.E.64 R12, desc[UR4][R12.64] ;  /* 0x000000040c0c7981 */ /* 0x000f22000c1e1b00 */
[----:B---3--:R-:W-:-:S05]  /*0280*/  IMAD.WIDE.U32 R4, R0, 0x8, R2 ;  /* 0x0000000800047825 */ /* 0x008fca00078e0002 */
[----:B------:R-:W3:Y:S04]  /*0290*/  LDG.E.64 R6, desc[UR4][R4.64] ;  /* 0x0000000404067981 */ /* 0x000ee8000c1e1b00 */
[----:B----4-:R-:W-:Y:S04]  /*02a0*/  STG.E.64 desc[UR4][R4.64], R12 ;  /* 0x0000000c04007986 */ /* 0x010fe8000c101b04 */
[----:B--2---:R-:W2:Y:S02]  /*02b0*/  LDG.E.64 R8, desc[UR4][R16.64] ;  /* 0x0000000410087981 */ /* 0x004ea4000c1e1b00 */
[----:B--2---:R-:W-:-:S05]  /*02c0*/  IMAD.WIDE.U32 R8, R19, 0x8, R8 ;  /* 0x0000000813087825 */ /* 0x004fca00078e0008 */
[----:B---3--:R-:W-:Y:S01]  /*02d0*/  STG.E.64 desc[UR4][R8.64], R6 ;  /* 0x0000000608007986 */ /* 0x008fe2000c101b04 */
[----:B------:R-:W-:Y:S05]  /*02e0*/  EXIT ;  /* 0x000000000000794d */ /* 0x000fea0003800000 */
.L_x_1:
[----:B------:R-:W-:Y:S01]  /*02f0*/  ISETP.NE.AND P0, PT, R2, RZ, PT ;  /* 0x000000ff0200720c */ /* 0x000fe20003f05270 */
[----:B------:R-:W-:Y:S01]  /*0300*/  BSSY.RECONVERGENT B0, `(.L_x_2) ;  /* 0x0000011000007945 */ /* 0x000fe20003800200 */
[----:B------:R-:W-:-:S11]  /*0310*/  ISETP.NE.AND P1, PT, R0, RZ, PT ;  /* 0x000000ff0000720c */ /* 0x000fd60003f25270 */
[----:B------:R-:W-:Y:S05]  /*0320*/  @P0 BRA `(.L_x_3) ;  /* 0x0000000000380947 */ /* 0x000fea0003800000 */
[----:B------:R-:W0:Y:S02]  /*0330*/  LDC.64 R6, c[0x0][0x390] ;  /* 0x0000e400ff067b82 */ /* 0x000e240000000a00 */
[----:B0-----:R-:W2:Y:S06]  /*0340*/  LDG.E.64 R6, desc[UR4][R6.64] ;  /* 0x0000000406067981 */ /* 0x001eac000c1e1b00 */
[----:B------:R-:W0:Y:S02]  /*0350*/  LDC.64 R16, c[0x0][0x3a0] ;  /* 0x0000e800ff107b82 */ /* 0x000e240000000a00 */
[----:B0-----:R-:W3:Y:S01]  /*0360*/  LDG.E.64 R4, desc[UR4][R16.64+0x28] ;  /* 0x0000280410047981 */ /* 0x001ee2000c1e1b00 */
[----:B--2---:R-:W-:-:S05]  /*0370*/  IMAD.WIDE R8, R3, 0x8, R6 ;  /* 0x0000000803087825 */ /* 0x004fca00078e0206 */
[----:B------:R-:W3:Y:S01]  /*0380*/  LDG.E.64 R10, desc[UR4][R8.64+-0x8] ;  /* 0xfffff804080a7981 */ /* 0x000ee2000c1e1b00 */
[----:B------:R-:W0:Y:S01]  /*0390*/  LDC.64 R12, c[0x0][0x380] ;  /* 0x0000e000ff0c7b82 */ /* 0x000e220000000a00 */
[----:B---3--:R-:W-:-:S07]  /*03a0*/  DMUL R4, R4, R10 ;  /* 0x0000000a04047228 */ /* 0x008fce0000000000 */
[----:B------:R1:W-:Y:S04]  /*03b0*/  STG.E.64 desc[UR4][R8.64+-0x8], R4 ;  /* 0xfffff80408007986 */ /* 0x0003e8000c101b04 */
[----:B0-----:R-:W2:Y:S04]  /*03c0*/  LDG.E.64 R12, desc[UR4][R12.64] ;  /* 0x000000040c0c7981 */ /* 0x001ea8000c1e1b00 */
[----:B------:R-:W3:Y:S04]  /*03d0*/  LDG.E.64 R10, desc[UR4][R16.64+0x20] ;  /* 0x00002004100a7981 */ /* 0x000ee8000c1e1b00 */
[----:B--2---:R-:W3:Y:S02]  /*03e0*/  LDG.E.64 R14, desc[UR4][R12.64] ;  /* 0x000000040c0e7981 */ /* 0x004ee4000c1e1b00 */
[----:B---3--:R-:W-:-:S07]  /*03f0*/  DMUL R10, R10, R14 ;  /* 0x0000000e0a0a7228 */ /* 0x008fce0000000000 */
[----:B------:R1:W-:Y:S04]  /*0400*/  STG.E.64 desc[UR4][R12.64], R10 ;  /* 0x0000000a0c007986 */ /* 0x0003e8000c101b04 */
.L_x_3:
[----:B------:R-:W-:Y:S05]  /*0410*/  BSYNC.RECONVERGENT B0 ;  /* 0x0000000000007941 */ /* 0x000fea0003800200 */
.L_x_2:
[----:B------:R-:W-:Y:S05]  /*0420*/  @P1 EXIT ;  /* 0x000000000000194d */ /* 0x000fea0003800000 */
[----:B-1----:R-:W0:Y:S02]  /*0430*/  LDC.64 R4, c[0x0][0x398] ;  /* 0x0000e600ff047b82 */ /* 0x002e240000000a00 */
[----:B0-----:R-:W-:-:S06]  /*0440*/  IMAD.WIDE R4, R3, 0x8, R4 ;  /* 0x0000000803047825 */ /* 0x001fcc00078e0204 */
[----:B------:R-:W2:Y:S01]  /*0450*/  LDG.E.64 R4, desc[UR4][R4.64+-0x8] ;  /* 0xfffff80404047981 */ /* 0x000ea2000c1e1b00 */
[----:B------:R-:W0:Y:S03]  /*0460*/  LDC.64 R12, c[0x0][0x3a0] ;  /* 0x0000e800ff0c7b82 */ /* 0x000e260000000a00 */
[----:B0-----:R-:W3:Y:S04]  /*0470*/  LDG.E.64 R2, desc[UR4][R12.64+0x18] ;  /* 0x000018040c027981 */ /* 0x001ee8000c1e1b00 */
[----:B--2---:R-:W3:Y:S01]  /*0480*/  LDG.E.64 R6, desc[UR4][R4.64] ;  /* 0x0000000404067981 */ /* 0x004ee2000c1e1b00 */
[----:B------:R-:W0:Y:S01]  /*0490*/  LDC.64 R8, c[0x0][0x388] ;  /* 0x0000e200ff087b82 */ /* 0x000e220000000a00 */
[----:B---3--:R-:W-:-:S07]  /*04a0*/  DMUL R2, R2, R6 ;  /* 0x0000000602027228 */ /* 0x008fce0000000000 */
[----:B------:R-:W-:Y:S04]  /*04b0*/  STG.E.64 desc[UR4][R4.64], R2 ;  /* 0x0000000204007986 */ /* 0x000fe8000c101b04 */
[----:B0-----:R-:W2:Y:S04]  /*04c0*/  LDG.E.64 R8, desc[UR4][R8.64] ;  /* 0x0000000408087981 */ /* 0x001ea8000c1e1b00 */
[----:B------:R-:W3:Y:S04]  /*04d0*/  LDG.E.64 R6, desc[UR4][R12.64+0x10] ;  /* 0x000010040c067981 */ /* 0x000ee8000c1e1b00 */
[----:B--2---:R-:W3:Y:S02]  /*04e0*/  LDG.E.64 R10, desc[UR4][R8.64] ;  /* 0x00000004080a7981 */ /* 0x004ee4000c1e1b00 */
[----:B---3--:R-:W-:-:S07]  /*04f0*/  DMUL R6, R6, R10 ;  /* 0x0000000a06067228 */ /* 0x008fce0000000000 */
[----:B------:R-:W-:Y:S01]  /*0500*/  STG.E.64 desc[UR4][R8.64], R6 ;  /* 0x0000000608007986 */ /* 0x000fe2000c101b04 */
[----:B------:R-:W-:Y:S05]  /*0510*/  EXIT ;  /* 0x000000000000794d */ /* 0x000fea0003800000 */
.L_x_4:
        /* <DEDUP_REMOVED lines=14> */
.L_x_9:


//--------------------- .text._Z10tlmScatter8dev_dataiid --------------------------
	.section	.text._Z10tlmScatter8dev_dataiid,"ax",@progbits
	.align	128
        .global         _Z10tlmScatter8dev_dataiid
        .type           _Z10tlmScatter8dev_dataiid,@function
        .size           _Z10tlmScatter8dev_dataiid,(.L_x_10 - _Z10tlmScatter8dev_dataiid)
        .other          _Z10tlmScatter8dev_dataiid,@"STO_CUDA_ENTRY STV_DEFAULT"
_Z10tlmScatter8dev_dataiid:
.text._Z10tlmScatter8dev_dataiid:
[----:B------:R-:W-:Y:S01]  /*0000*/  LDC R1, c[0x0][0x37c] ;  /* 0x0000df00ff017b82 */ /* 0x000fe20000000800 */
[----:B------:R-:W0:Y:S07]  /*0010*/  S2R R3, SR_TID.X ;  /* 0x0000000000037919 */ /* 0x000e2e0000002100 */
[----:B------:R-:W0:Y:S01]  /*0020*/  S2UR UR4, SR_CTAID.X ;  /* 0x00000000000479c3 */ /* 0x000e220000002500 */
[----:B------:R-:W-:Y:S07]  /*0030*/  BSSY.RECONVERGENT B0, `(.L_x_5) ;  /* 0x000002c000007945 */ /* 0x000fee0003800200 */
[----:B------:R-:W0:Y:S02]  /*0040*/  LDC R0, c[0x0][0x360] ;  /* 0x0000d800ff007b82 */ /* 0x000e240000000800 */
[----:B0-----:R-:W-:Y:S01]  /*0050*/  IMAD R0, R0, UR4, R3 ;  /* 0x0000000400007c24 */ /* 0x001fe2000f8e0203 */
[----:B------:R-:W0:Y:S04]  /*0060*/  LDCU.64 UR4, c[0x0][0x358] ;  /* 0x00006b00ff0477ac */ /* 0x000e280008000a00 */
[----:B------:R-:W-:-:S13]  /*0070*/  ISETP.NE.AND P0, PT, R0, RZ, PT ;  /* 0x000000ff0000720c */ /* 0x000fda0003f05270 */
[----:B------:R-:W-:Y:S05]  /*0080*/  @P0 BRA `(.L_x_6) ;  /* 0x0000000000980947 */ /* 0x000fea0003800000 */
[----:B------:R-:W0:Y:S01]  /*0090*/  LDC.64 R2, c[0x0][0x3b0] ;  /* 0x0000ec00ff027b82 */ /* 0x000e220000000a00 */
[----:B------:R-:W1:Y:S07]  /*00a0*/  LDCU.64 UR6, c[0x0][0x3c8] ;  /* 0x00007900ff0677ac */ /* 0x000e6e0008000a00 */
[----:B------:R-:W2:Y:S08]  /*00b0*/  LDC.64 R4, c[0x0][0x380] ;  /* 0x0000e000ff047b82 */ /* 0x000eb00000000a00 */
[----:B------:R-:W3:Y:S01]  /*00c0*/  LDC.64 R10, c[0x0][0x388] ;  /* 0x0000e200ff0a7b82 */ /* 0x000ee20000000a00 */
[----:B0-----:R-:W2:Y:S02]  /*00d0*/  LDG.E R7, desc[UR4][R2.64] ;  /* 0x0000000402077981 */ /* 0x001ea4000c1e1900 */
[----:B--2---:R-:W-:-:S02]  /*00e0*/  IMAD.WIDE R4, R7, 0x8, R4 ;  /* 0x0000000807047825 */ /* 0x004fc400078e0204 */
[----:B------:R-:W2:Y:S04]  /*00f0*/  LDG.E R7, desc[UR4][R2.64+0x4] ;  /* 0x0000040402077981 */ /* 0x000ea8000c1e1900 */
[----:B------:R-:W2:Y:S02]  /*0100*/  LDG.E.64 R4, desc[UR4][R4.64] ;  /* 0x0000000404047981 */ /* 0x000ea4000c1e1b00 */
[----:B--2---:R-:W-:-:S05]  /*0110*/  IMAD.WIDE R6, R7, 0x8, R4 ;  /* 0x0000000807067825 */ /* 0x004fca00078e0204 */
[----:B------:R-:W1:Y:S02]  /*0120*/  LDG.E.64 R8, desc[UR4][R6.64] ;  /* 0x0000000406087981 */ /* 0x000e64000c1e1b00 */
[----:B-1----:R-:W-:-:S07]  /*0130*/  DADD R8, R8, UR6 ;  /* 0x0000000608087e29 */ /* 0x002fce0008000000 */
[----:B------:R0:W-:Y:S04]  /*0140*/  STG.E.64 desc[UR4][R6.64], R8 ;  /* 0x0000000806007986 */ /* 0x0001e8000c101b04 */
[----:B------:R-:W3:Y:S01]  /*0150*/  LDG.E R13, desc[UR4][R2.64] ;  /* 0x00000004020d7981 */ /* 0x000ee2000c1e1900 */
[----:B0-----:R-:W0:Y:S01]  /*0160*/  LDC.64 R6, c[0x0][0x390] ;  /* 0x0000e400ff067b82 */ /* 0x001e220000000a00 */
[----:B---3--:R-:W-:Y:S02]  /*0170*/  IMAD.WIDE R10, R13, 0x8, R10 ;  /* 0x000000080d0a7825 */ /* 0x008fe400078e020a */
[----:B------:R-:W2:Y:S04]  /*0180*/  LDG.E R13, desc[UR4][R2.64+0x4] ;  /* 0x00000404020d7981 */ /* 0x000ea8000c1e1900 */
[----:B------:R-:W2:Y:S02]  /*0190*/  LDG.E.64 R10, desc[UR4][R10.64] ;  /* 0x000000040a0a7981 */ /* 0x000ea4000c1e1b00 */
[----:B--2---:R-:W-:-:S05]  /*01a0*/  IMAD.WIDE R4, R13, 0x8, R10 ;  /* 0x000000080d047825 */ /* 0x004fca00078e020a */
[----:B------:R-:W2:Y:S02]  /*01b0*/  LDG.E.64 R12, desc[UR4][R4.64] ;  /* 0x00000004040c7981 */ /* 0x000ea4000c1e1b00 */
[----:B--2---:R-:W-:-:S07]  /*01c0*/  DADD R12, R12, -UR6 ;  /* 0x800000060c0c7e29 */ /* 0x004fce0008000000 */
[----:B------:R1:W-:Y:S04]  /*01d0*/  STG.E.64 desc[UR4][R4.64], R12 ;  /* 0x0000000c04007986 */ /* 0x0003e8000c101b04 */
[----:B------:R-:W0:Y:S04]  /*01e0*/  LDG.E R15, desc[UR4][R2.64] ;  /* 0x00000004020f7981 */ /* 0x000e28000c1e1900 */
[----:B------:R-:W2:Y:S01]  /*01f0*/  LDG.E R9, desc[UR4][R2.64+0x4] ;  /* 0x0000040402097981 */ /* 0x000ea2000c1e1900 */
[----:B-1----:R-:W1:Y:S01]  /*0200*/  LDC.64 R4, c[0x0][0x398] ;  /* 0x0000e600ff047b82 */ /* 0x002e620000000a00 */
[----:B0-----:R-:W-:-:S06]  /*0210*/  IMAD.WIDE R6, R15, 0x8, R6 ;  /* 0x000000080f067825 */ /* 0x001fcc00078e0206 */
[----:B------:R-:W2:Y:S02]  /*0220*/  LDG.E.64 R6, desc[UR4][R6.64] ;  /* 0x0000000406067981 */ /* 0x000ea4000c1e1b00 */
[----:B--2---:R-:W-:-:S05]  /*0230*/  IMAD.WIDE R8, R9, 0x8, R6 ;  /* 0x0000000809087825 */ /* 0x004fca00078e0206 */
[----:B------:R-:W2:Y:S02]  /*0240*/  LDG.E.64 R10, desc[UR4][R8.64] ;  /* 0x00000004080a7981 */ /* 0x000ea4000c1e1b00 */
[----:B--2---:R-:W-:-:S07]  /*0250*/  DADD R10, R10, -UR6 ;  /* 0x800000060a0a7e29 */ /* 0x004fce0008000000 */
[----:B------:R2:W-:Y:S04]  /*0260*/  STG.E.64 desc[UR4][R8.64], R10 ;  /* 0x0000000a08007986 */ /* 0x0005e8000c101b04 */
[----:B------:R-:W1:Y:S04]  /*0270*/  LDG.E R15, desc[UR4][R2.64] ;  /* 0x00000004020f7981 */ /* 0x000e68000c1e1900 */
[----:B------:R-:W3:Y:S01]  /*0280*/  LDG.E R13, desc[UR4][R2.64+0x4] ;  /* 0x00000404020d7981 */ /* 0x000ee2000c1e1900 */
[----:B-1----:R-:W-:-:S06]  /*0290*/  IMAD.WIDE R4, R15, 0x8, R4 ;  /* 0x000000080f047825 */ /* 0x002fcc00078e0204 */
[----:B------:R-:W3:Y:S02]  /*02a0*/  LDG.E.64 R4, desc[UR4][R4.64] ;  /* 0x0000000404047981 */ /* 0x000ee4000c1e1b00 */
[----:B---3--:R-:W-:-:S05]  /*02b0*/  IMAD.WIDE R12, R13, 0x8, R4 ;  /* 0x000000080d0c7825 */ /* 0x008fca00078e0204 */
[----:B------:R-:W3:Y:S02]  /*02c0*/  LDG.E.64 R6, desc[UR4][R12.64] ;  /* 0x000000040c067981 */ /* 0x000ee4000c1e1b00 */
[----:B---3--:R-:W-:-:S07]  /*02d0*/  DADD R6, R6, UR6 ;  /* 0x0000000606067e29 */ /* 0x008fce0008000000 */
[----:B------:R2:W-:Y:S04]  /*02e0*/  STG.E.64 desc[UR4][R12.64], R6 ;  /* 0x000000060c007986 */ /* 0x0005e8000c101b04 */
.L_x_6:
[----:B0-----:R-:W-:Y:S05]  /*02f0*/  BSYNC.RECONVERGENT B0 ;  /* 0x0000000000007941 */ /* 0x001fea0003800200 */
.L_x_5:
[----:B------:R-:W0:Y:S02]  /*0300*/  LDCU UR6, c[0x0][0x3c0] ;  /* 0x00007800ff0677ac */ /* 0x000e240008000800 */
[----:B0-----:R-:W-:-:S13]  /*0310*/  ISETP.GE.U32.AND P0, PT, R0, UR6, PT ;  /* 0x0000000600007c0c */ /* 0x001fda000bf06070 */
[----:B------:R-:W-:Y:S05]  /*0320*/  @P0 EXIT ;  /* 0x000000000000094d */ /* 0x000fea0003800000 */
[----:B--2---:R-:W0:Y:S01]  /*0330*/  LDC.64 R6, c[0x0][0x380] ;  /* 0x0000e000ff067b82 */ /* 0x004e220000000a00 */
[----:B------:R-:W1:Y:S01]  /*0340*/  S2R R4, SR_TID.Y ;  /* 0x0000000000047919 */ /* 0x000e620000002200 */
[----:B------:R-:W1:Y:S01]  /*0350*/  S2R R5, SR_CTAID.Y ;  /* 0x0000000000057919 */ /* 0x000e620000002600 */
[----:B------:R-:W1:Y:S05]  /*0360*/  LDCU UR6, c[0x0][0x364] ;  /* 0x00006c80ff0677ac */ /* 0x000e6a0008000800 */
[----:B------:R-:W2:Y:S08]  /*0370*/  LDC.64 R2, c[0x0][0x3a0] ;  /* 0x0000e800ff027b82 */ /* 0x000eb00000000a00 */
[----:B------:R-:W3:Y:S01]  /*0380*/  LDC.64 R16, c[0x0][0x388] ;  /* 0x0000e200ff107b82 */ /* 0x000ee20000000a00 */
[----:B0-----:R-:W-:-:S07]  /*0390*/  IMAD.WIDE.U32 R6, R0, 0x8, R6 ;  /* 0x0000000800067825 */ /* 0x001fce00078e0006 */
[----:B------:R-:W0:Y:S01]  /*03a0*/  LDC.64 R20, c[0x0][0x390] ;  /* 0x0000e400ff147b82 */ /* 0x000e220000000a00 */
[----:B------:R-:W4:Y:S04]  /*03b0*/  LDG.E.64 R6, desc[UR4][R6.64] ;  /* 0x0000000406067981 */ /* 0x000f28000c1e1b00 */
[----:B--2---:R-:W2:Y:S01]  /*03c0*/  LDG.E.64 R12, desc[UR4][R2.64] ;  /* 0x00000004020c7981 */ /* 0x004ea2000c1e1b00 */
[----:B-1----:R-:W-:-:S03]  /*03d0*/  IMAD R4, R5, UR6, R4 ;  /* 0x0000000605047c24 */ /* 0x002fc6000f8e0204 */
[----:B------:R-:W2:Y:S01]  /*03e0*/  LDG.E.64 R14, desc[UR4][R2.64+0x8] ;  /* 0x00000804020e7981 */ /* 0x000ea2000c1e1b00 */
[----:B----4-:R-:W-:-:S05]  /*03f0*/  IMAD.WIDE.U32 R8, R4, 0x8, R6 ;  /* 0x0000000804087825 */ /* 0x010fca00078e0006 */
[----:B------:R-:W4:Y:S02]  /*0400*/  LDG.E.64 R10, desc[UR4][R8.64] ;  /* 0x00000004080a7981 */ /* 0x000f24000c1e1b00 */
[----:B----4-:R-:W-:-:S08]  /*0410*/  DADD R6, R10, R10 ;  /* 0x000000000a067229 */ /* 0x010fd0000000000a */
[----:B--2---:R-:W-:-:S08]  /*0420*/  DFMA R6, -R12, R14, R6 ;  /* 0x0000000e0c06722b */ /* 0x004fd00000000106 */
[----:B------:R-:W-:Y:S01]  /*0430*/  DADD R6, -R10, R6 ;  /* 0x000000000a067229 */ /* 0x000fe20000000106 */
[----:B---3--:R-:W-:-:S06]  /*0440*/  IMAD.WIDE.U32 R10, R0, 0x8, R16 ;  /* 0x00000008000a7825 */ /* 0x008fcc00078e0010 */
[----:B------:R1:W-:Y:S04]  /*0450*/  STG.E.64 desc[UR4][R8.64], R6 ;  /* 0x0000000608007986 */ /* 0x0003e8000c101b04 */
[----:B------:R-:W2:Y:S04]  /*0460*/  LDG.E.64 R10, desc[UR4][R10.64] ;  /* 0x000000040a0a7981 */ /* 0x000ea8000c1e1b00 */
[----:B------:R-:W3:Y:S04]  /*0470*/  LDG.E.64 R16, desc[UR4][R2.64] ;  /* 0x0000000402107981 */ /* 0x000ee8000c1e1b00 */
[----:B------:R-:W3:Y:S01]  /*0480*/  LDG.E.64 R18, desc[UR4][R2.64+0x8] ;  /* 0x0000080402127981 */ /* 0x000ee2000c1e1b00 */
[----:B--2---:R-:W-:-:S05]  /*0490*/  IMAD.WIDE.U32 R12, R4, 0x8, R10 ;  /* 0x00000008040c7825 */ /* 0x004fca00078e000a */
[----:B------:R-:W2:Y:S01]  /*04a0*/  LDG.E.64 R14, desc[UR4][R12.64] ;  /* 0x000000040c0e7981 */ /* 0x000ea2000c1e1b00 */
[----:B---3--:R-:W-:-:S08]  /*04b0*/  DMUL R16, R16, R18 ;  /* 0x0000001210107228 */ /* 0x008fd00000000000 */
[----:B--2---:R-:W-:-:S08]  /*04c0*/  DFMA R16, R14, 2, R16 ;  /* 0x400000000e10782b */ /* 0x004fd00000000010 */
[----:B------:R-:W-:Y:S01]  /*04d0*/  DADD R16, -R14, R16 ;  /* 0x000000000e107229 */ /* 0x000fe20000000110 */
[----:B0-----:R-:W-:Y:S02]  /*04e0*/  IMAD.WIDE.U32 R14, R0, 0x8, R20 ;  /* 0x00000008000e7825 */ /* 0x001fe400078e0014 */
[----:B------:R-:W0:Y:S04]  /*04f0*/  LDC.64 R20, c[0x0][0x398] ;  /* 0x0000e600ff147b82 */ /* 0x000e280000000a00 */
[----:B------:R2:W-:Y:S04]  /*0500*/  STG.E.64 desc[UR4][R12.64], R16 ;  /* 0x000000100c007986 */ /* 0x0005e8000c101b04 */
[----:B------:R-:W1:Y:S04]  /*0510*/  LDG.E.64 R14, desc[UR4][R14.64] ;  /* 0x000000040e0e7981 */ /* 0x000e68000c1e1b00 */
[----:B------:R-:W3:Y:S04]  /*0520*/  LDG.E.64 R10, desc[UR4][R2.64] ;  /* 0x00000004020a7981 */ /* 0x000ee8000c1e1b00 */
[----:B------:R-:W3:Y:S01]  /*0530*/  LDG.E.64 R18, desc[UR4][R2.64+0x8] ;  /* 0x0000080402127981 */ /* 0x000ee2000c1e1b00 */
[----:B-1----:R-:W-:-:S05]  /*0540*/  IMAD.WIDE.U32 R6, R4, 0x8, R14 ;  /* 0x0000000804067825 */ /* 0x002fca00078e000e */
[----:B------:R-:W4:Y:S01]  /*0550*/  LDG.E.64 R8, desc[UR4][R6.64] ;  /* 0x0000000406087981 */ /* 0x000f22000c1e1b00 */
[----:B---3--:R-:W-:-:S08]  /*0560*/  DMUL R10, R10, R18 ;  /* 0x000000120a0a7228 */ /* 0x008fd00000000000 */
[----:B----4-:R-:W-:-:S08]  /*0570*/  DFMA R10, R8, 2, R10 ;  /* 0x40000000080a782b */ /* 0x010fd0000000000a */
[----:B------:R-:W-:Y:S01]  /*0580*/  DADD R10, -R8, R10 ;  /* 0x00000000080a7229 */ /* 0x000fe2000000010a */
[----:B0-----:R-:W-:-:S06]  /*0590*/  IMAD.WIDE.U32 R8, R0, 0x8, R20 ;  /* 0x0000000800087825 */ /* 0x001fcc00078e0014 */
[----:B------:R-:W-:Y:S04]  /*05a0*/  STG.E.64 desc[UR4][R6.64], R10 ;  /* 0x0000000a06007986 */ /* 0x000fe8000c101b04 */
[----:B------:R-:W3:Y:S04]  /*05b0*/  LDG.E.64 R8, desc[UR4][R8.64] ;  /* 0x0000000408087981 */ /* 0x000ee8000c1e1b00 */
[----:B--2---:R-:W2:Y:S04]  /*05c0*/  LDG.E.64 R16, desc[UR4][R2.64] ;  /* 0x0000000402107981 */ /* 0x004ea8000c1e1b00 */
[----:B------:R-:W2:Y:S01]  /*05d0*/  LDG.E.64 R18, desc[UR4][R2.64+0x8] ;  /* 0x0000080402127981 */ /* 0x000ea2000c1e1b00 */
[----:B---3--:R-:W-:-:S05]  /*05e0*/  IMAD.WIDE.U32 R4, R4, 0x8, R8 ;  /* 0x0000000804047825 */ /* 0x008fca00078e0008 */
[----:B------:R-:W3:Y:S02]  /*05f0*/  LDG.E.64 R12, desc[UR4][R4.64] ;  /* 0x00000004040c7981 */ /* 0x000ee4000c1e1b00 */
[----:B---3--:R-:W-:-:S08]  /*0600*/  DADD R14, R12, R12 ;  /* 0x000000000c0e7229 */ /* 0x008fd0000000000c */
[----:B--2---:R-:W-:-:S08]  /*0610*/  DFMA R14, -R16, R18, R14 ;  /* 0x00000012100e722b */ /* 0x004fd0000000010e */
[----:B------:R-:W-:-:S07]  /*0620*/  DADD R14, -R12, R14 ;  /* 0x000000000c0e7229 */ /* 0x000fce000000010e */
[----:B------:R-:W-:Y:S01]  /*0630*/  STG.E.64 desc[UR4][R4.64], R14 ;  /* 0x0000000e04007986 */ /* 0x000fe2000c101b04 */
[----:B------:R-:W-:Y:S05]  /*0640*/  EXIT ;  /* 0x000000000000794d */ /* 0x000fea0003800000 */
.L_x_7:
        /* <DEDUP_REMOVED lines=11> */
.L_x_10:


//--------------------- .nv.shared.reserved.0     --------------------------
	.section	.nv.shared.reserved.0,"aw",@nobits
	.weak		__nv_reservedSMEM_offset_0_alias
	.size		__nv_reservedSMEM_offset_0_alias, 0, 64
	.other		__nv_reservedSMEM_offset_0_alias,@"STO_CUDA_RESERVED_SHARED STV_DEFAULT"
__nv_reservedSMEM_offset_0_alias:
	.zero		0
	.zero		64


//--------------------- .nv.constant0._Z12evalutateOut8dev_datai --------------------------
	.section	.nv.constant0._Z12evalutateOut8dev_datai,"a",@progbits
	.sectionflags	@""
	.align	4
.nv.constant0._Z12evalutateOut8dev_datai:
	.zero		964


//--------------------- .nv.constant0._Z10tlmConnect8dev_dataii --------------------------
	.section	.nv.constant0._Z10tlmConnect8dev_dataii,"a",@progbits
	.sectionflags	@""
	.align	4
.nv.constant0._Z10tlmConnect8dev_dataii:
	.zero		968


//--------------------- .nv.constant0._Z10tlmScatter8dev_dataiid --------------------------
	.section	.nv.constant0._Z10tlmScatter8dev_dataiid,"a",@progbits
	.sectionflags	@""
	.align	4
.nv.constant0._Z10tlmScatter8dev_dataiid:
	.zero		976


//--------------------- SYMBOLS --------------------------

	.type		.nv.reservedSmem.offset0,@object
	.size		.nv.reservedSmem.offset0,0x4
